	.headerflags	@"EF_CUDA_TEXMODE_UNIFIED EF_CUDA_64BIT_ADDRESS EF_CUDA_ACCELERATORS EF_CUDA_SM90 EF_CUDA_VIRTUAL_SM(EF_CUDA_SM90)"
	.elftype	@"ET_EXEC"


//--------------------- .nv.info                  --------------------------
	.section	.nv.info,"",@"SHT_CUDA_INFO"
	.align	4


	//----- nvinfo : EIATTR_REGCOUNT
	.align		4
        /*0000*/ 	.byte	0x04, 0x2f
        /*0002*/ 	.short	(.L_3 - .L_2)
	.align		4
.L_2:
        /*0004*/ 	.word	index@(triton_poi_fused__native_batch_norm_legit_no_training_25)
        /*0008*/ 	.word	0x00000016


	//----- nvinfo : EIATTR_MIN_STACK_SIZE
	.align		4
.L_3:
        /*000c*/ 	.byte	0x04, 0x12
        /*000e*/ 	.short	(.L_5 - .L_4)
	.align		4
.L_4:
        /*0010*/ 	.word	index@(triton_poi_fused__native_batch_norm_legit_no_training_25)
        /*0014*/ 	.word	0x00000000


	//----- nvinfo : EIATTR_FRAME_SIZE
	.align		4
.L_5:
        /*0018*/ 	.byte	0x04, 0x11
        /*001a*/ 	.short	(.L_7 - .L_6)
	.align		4
.L_6:
        /*001c*/ 	.word	index@(triton_poi_fused__native_batch_norm_legit_no_training_25)
        /*0020*/ 	.word	0x00000000


	//----- nvinfo : EIATTR_MIN_STACK_SIZE
	.align		4
.L_7:
        /*0024*/ 	.byte	0x04, 0x12
        /*0026*/ 	.short	(.L_9 - .L_8)
	.align		4
.L_8:
        /*0028*/ 	.word	index@(triton_poi_fused__native_batch_norm_legit_no_training_25)
        /*002c*/ 	.word	0x00000000
.L_9:


//--------------------- .nv.info.triton_poi_fused__native_batch_norm_legit_no_training_25 --------------------------
	.section	.nv.info.triton_poi_fused__native_batch_norm_legit_no_training_25,"",@"SHT_CUDA_INFO"
	.sectionflags	@""
	.align	4


	//----- nvinfo : EIATTR_CUDA_API_VERSION
	.align		4
        /*0000*/ 	.byte	0x04, 0x37
        /*0002*/ 	.short	(.L_11 - .L_10)
.L_10:
        /*0004*/ 	.word	0x0000007c


	//----- nvinfo : EIATTR_KPARAM_INFO
	.align		4
.L_11:
        /*0008*/ 	.byte	0x04, 0x17
        /*000a*/ 	.short	(.L_13 - .L_12)
.L_12:
        /*000c*/ 	.word	0x00000000
        /*0010*/ 	.short	0x0006
        /*0012*/ 	.short	0x0030
        /*0014*/ 	.byte	0x00, 0xf0, 0x11, 0x00


	//----- nvinfo : EIATTR_KPARAM_INFO
	.align		4
.L_13:
        /*0018*/ 	.byte	0x04, 0x17
        /*001a*/ 	.short	(.L_15 - .L_14)
.L_14:
        /*001c*/ 	.word	0x00000000
        /*0020*/ 	.short	0x0005
        /*0022*/ 	.short	0x0028
        /*0024*/ 	.byte	0x00, 0xf4, 0x21, 0x00


	//----- nvinfo : EIATTR_KPARAM_INFO
	.align		4
.L_15:
        /*0028*/ 	.byte	0x04, 0x17
        /*002a*/ 	.short	(.L_17 - .L_16)
.L_16:
        /*002c*/ 	.word	0x00000000
        /*0030*/ 	.short	0x0004
        /*0032*/ 	.short	0x0020
        /*0034*/ 	.byte	0x00, 0xf4, 0x21, 0x00


	//----- nvinfo : EIATTR_KPARAM_INFO
	.align		4
.L_17:
        /*0038*/ 	.byte	0x04, 0x17
        /*003a*/ 	.short	(.L_19 - .L_18)
.L_18:
        /*003c*/ 	.word	0x00000000
        /*0040*/ 	.short	0x0003
        /*0042*/ 	.short	0x0018
        /*0044*/ 	.byte	0x00, 0xf4, 0x21, 0x00


	//----- nvinfo : EIATTR_KPARAM_INFO
	.align		4
.L_19:
        /*0048*/ 	.byte	0x04, 0x17
        /*004a*/ 	.short	(.L_21 - .L_20)
.L_20:
        /*004c*/ 	.word	0x00000000
        /*0050*/ 	.short	0x0002
        /*0052*/ 	.short	0x0010
        /*0054*/ 	.byte	0x00, 0xf4, 0x21, 0x00


	//----- nvinfo : EIATTR_KPARAM_INFO
	.align		4
.L_21:
        /*0058*/ 	.byte	0x04, 0x17
        /*005a*/ 	.short	(.L_23 - .L_22)
.L_22:
        /*005c*/ 	.word	0x00000000
        /*0060*/ 	.short	0x0001
        /*0062*/ 	.short	0x0008
        /*0064*/ 	.byte	0x00, 0xf4, 0x21, 0x00


	//----- nvinfo : EIATTR_KPARAM_INFO
	.align		4
.L_23:
        /*0068*/ 	.byte	0x04, 0x17
        /*006a*/ 	.short	(.L_25 - .L_24)
.L_24:
        /*006c*/ 	.word	0x00000000
        /*0070*/ 	.short	0x0000
        /*0072*/ 	.short	0x0000
        /*0074*/ 	.byte	0x00, 0xf4, 0x21, 0x00


	//----- nvinfo : EIATTR_SPARSE_MMA_MASK
	.align		4
.L_25:
        /*0078*/ 	.byte	0x03, 0x50
        /*007a*/ 	.short	0x0000


	//----- nvinfo : EIATTR_MAXREG_COUNT
	.align		4
        /*007c*/ 	.byte	0x03, 0x1b
        /*007e*/ 	.short	0x00ff


	//----- nvinfo : EIATTR_EXIT_INSTR_OFFSETS
	.align		4
        /*0080*/ 	.byte	0x04, 0x1c
        /*0082*/ 	.short	(.L_27 - .L_26)


	//   ....[0]....
.L_26:
        /*0084*/ 	.word	0x000003d0


	//   ....[1]....
        /*0088*/ 	.word	0x000003f0


	//----- nvinfo : EIATTR_REQNTID
	.align		4
.L_27:
        /*008c*/ 	.byte	0x04, 0x10
        /*008e*/ 	.short	(.L_29 - .L_28)
.L_28:
        /*0090*/ 	.word	0x00000080
        /*0094*/ 	.word	0x00000001
        /*0098*/ 	.word	0x00000001


	//----- nvinfo : EIATTR_CBANK_PARAM_SIZE
	.align		4
.L_29:
        /*009c*/ 	.byte	0x03, 0x19
        /*009e*/ 	.short	0x0034


	//----- nvinfo : EIATTR_PARAM_CBANK
	.align		4
        /*00a0*/ 	.byte	0x04, 0x0a
        /*00a2*/ 	.short	(.L_31 - .L_30)
	.align		4
.L_30:
        /*00a4*/ 	.word	index@(.nv.constant0.triton_poi_fused__native_batch_norm_legit_no_training_25)
        /*00a8*/ 	.short	0x0210
        /*00aa*/ 	.short	0x0034


	//----- nvinfo : EIATTR_SW_WAR
	.align		4
.L_31:
        /*00ac*/ 	.byte	0x04, 0x36
        /*00ae*/ 	.short	(.L_33 - .L_32)
.L_32:
        /*00b0*/ 	.word	0x00000008
.L_33:


//--------------------- .nv.callgraph             --------------------------
	.section	.nv.callgraph,"",@"SHT_CUDA_CALLGRAPH"
	.align	4
	.sectionentsize	8
	.align		4
        /*0000*/ 	.word	0x00000000
	.align		4
        /*0004*/ 	.word	0xffffffff
	.align		4
        /*0008*/ 	.word	0x00000000
	.align		4
        /*000c*/ 	.word	0xfffffffe
	.align		4
        /*0010*/ 	.word	0x00000000
	.align		4
        /*0014*/ 	.word	0xfffffffd
	.align		4
        /*0018*/ 	.word	0x00000000
	.align		4
        /*001c*/ 	.word	0xfffffffc


//--------------------- .nv.constant4             --------------------------
	.section	.nv.constant4,"a",@progbits
	.align	8
	.align		8
.nv.constant4:
        /*0000*/ 	.dword	_$_str
	.align		8
        /*0008*/ 	.dword	_$_str_$_2


//--------------------- .text.triton_poi_fused__native_batch_norm_legit_no_training_25 --------------------------
	.section	.text.triton_poi_fused__native_batch_norm_legit_no_training_25,"ax",@progbits
	.align	128
        .global         triton_poi_fused__native_batch_norm_legit_no_training_25
        .type           triton_poi_fused__native_batch_norm_legit_no_training_25,@function
        .size           triton_poi_fused__native_batch_norm_legit_no_training_25,(.L_x_1 - triton_poi_fused__native_batch_norm_legit_no_training_25)
        .other          triton_poi_fused__native_batch_norm_legit_no_training_25,@"STO_CUDA_ENTRY STV_DEFAULT"
triton_poi_fused__native_batch_norm_legit_no_training_25:
.text.triton_poi_fused__native_batch_norm_legit_no_training_25:
[----:B------:R-:W0:Y:S01]  /*0000*/  LDC R1, c[0x0][0x28] ;  /* 0x00000a00ff017b82 */ /* 0x000e220000000800 */
[----:B------:R-:W1:Y:S07]  /*0010*/  S2R R0, SR_TID.X ;  /* 0x0000000000007919 */ /* 0x000e6e0000002100 */
[----:B------:R-:W2:Y:S01]  /*0020*/  LDC.64 R8, c[0x0][0x220] ;  /* 0x00008800ff087b82 */ /* 0x000ea20000000a00 */
[----:B------:R-:W-:Y:S01]  /*0030*/  ULDC.64 UR4, c[0x0][0x208] ;  /* 0x0000820000047ab9 */ /* 0x000fe20000000a00 */
[----:B------:R-:W3:Y:S06]  /*0040*/  S2R R3, SR_CTAID.X ;  /* 0x0000000000037919 */ /* 0x000eec0000002500 */
[----:B------:R-:W4:Y:S08]  /*0050*/  LDC.64 R12, c[0x0][0x210] ;  /* 0x00008400ff0c7b82 */ /* 0x000f300000000a00 */
[----:B------:R-:W5:Y:S08]  /*0060*/  LDC.64 R14, c[0x0][0x218] ;  /* 0x00008600ff0e7b82 */ /* 0x000f700000000a00 */
[----:B------:R-:W5:Y:S01]  /*0070*/  LDC.64 R16, c[0x0][0x228] ;  /* 0x00008a00ff107b82 */ /* 0x000f620000000a00 */
[----:B-1----:R-:W-:-:S07]  /*0080*/  SHF.L.U32 R0, R0, 0x1, RZ ;  /* 0x0000000100007819 */ /* 0x002fce00000006ff */
[----:B------:R-:W1:Y:S01]  /*0090*/  LDC.64 R18, c[0x0][0x230] ;  /* 0x00008c00ff127b82 */ /* 0x000e620000000a00 */
[----:B------:R-:W-:-:S04]  /*00a0*/  LOP3.LUT R0, R0, 0xfe, RZ, 0xc0, !PT ;  /* 0x000000fe00007812 */ /* 0x000fc800078ec0ff */
[----:B---3--:R-:W-:-:S04]  /*00b0*/  LEA R0, R3, R0, 0x8 ;  /* 0x0000000003007211 */ /* 0x008fc800078e40ff */
[C---:B------:R-:W-:Y:S01]  /*00c0*/  ISETP.GE.AND P4, PT, R0.reuse, 0x1800, PT ;  /* 0x000018000000780c */ /* 0x040fe20003f86270 */
[----:B------:R-:W-:-:S05]  /*00d0*/  IMAD.HI R2, R0, 0x2aaaaaab, RZ ;  /* 0x2aaaaaab00027827 */ /* 0x000fca00078e02ff */
[----:B------:R-:W-:-:S04]  /*00e0*/  SHF.R.U32.HI R3, RZ, 0x1f, R2 ;  /* 0x0000001fff037819 */ /* 0x000fc80000011602 */
[----:B------:R-:W-:-:S05]  /*00f0*/  LEA.HI R3, R2, R3, RZ, 0x1c ;  /* 0x0000000302037211 */ /* 0x000fca00078fe0ff */
[----:B------:R-:W-:Y:S01]  /*0100*/  IMAD R11, R3, -0x60, R0 ;  /* 0xffffffa0030b7824 */ /* 0x000fe200078e0200 */
[----:B------:R-:W-:-:S03]  /*0110*/  CS2R R2, SRZ ;  /* 0x0000000000027805 */ /* 0x000fc6000001ff00 */
[----:B--2---:R-:W-:-:S05]  /*0120*/  IMAD.WIDE R8, R11, 0x4, R8 ;  /* 0x000000040b087825 */ /* 0x004fca00078e0208 */
[----:B------:R2:W3:Y:S01]  /*0130*/  @!P4 LDG.E.EL.64 R2, desc[UR4][R8.64] ;  /* 0x000000040802c981 */ /* 0x0004e2000c2e1b00 */
[----:B------:R-:W-:Y:S02]  /*0140*/  CS2R R4, SRZ ;  /* 0x0000000000047805 */ /* 0x000fe4000001ff00 */
[----:B------:R-:W-:Y:S01]  /*0150*/  CS2R R6, SRZ ;  /* 0x0000000000067805 */ /* 0x000fe2000001ff00 */
[----:B----4-:R-:W-:-:S04]  /*0160*/  IMAD.WIDE R12, R0, 0x4, R12 ;  /* 0x00000004000c7825 */ /* 0x010fc800078e020c */
[C---:B-----5:R-:W-:Y:S01]  /*0170*/  IMAD.WIDE R14, R11.reuse, 0x4, R14 ;  /* 0x000000040b0e7825 */ /* 0x060fe200078e020e */
[----:B------:R-:W4:Y:S04]  /*0180*/  @!P4 LDG.E.64 R4, desc[UR4][R12.64] ;  /* 0x000000040c04c981 */ /* 0x000f28000c1e1b00 */
[----:B------:R5:W4:Y:S01]  /*0190*/  @!P4 LDG.E.EL.64 R6, desc[UR4][R14.64] ;  /* 0x000000040e06c981 */ /* 0x000b22000c2e1b00 */
[----:B0-----:R-:W-:Y:S01]  /*01a0*/  IMAD.WIDE R16, R11, 0x4, R16 ;  /* 0x000000040b107825 */ /* 0x001fe200078e0210 */
[----:B--2---:R-:W-:-:S03]  /*01b0*/  CS2R R8, SRZ ;  /* 0x0000000000087805 */ /* 0x004fc6000001ff00 */
[----:B-1----:R-:W-:Y:S01]  /*01c0*/  IMAD.WIDE R18, R11, 0x4, R18 ;  /* 0x000000040b127825 */ /* 0x002fe200078e0212 */
[----:B------:R-:W-:-:S04]  /*01d0*/  CS2R R10, SRZ ;  /* 0x00000000000a7805 */ /* 0x000fc8000001ff00 */
[----:B------:R-:W2:Y:S04]  /*01e0*/  @!P4 LDG.E.EL.64 R8, desc[UR4][R18.64] ;  /* 0x000000041208c981 */ /* 0x000ea8000c2e1b00 */
[----:B------:R-:W2:Y:S01]  /*01f0*/  @!P4 LDG.E.EL.64 R10, desc[UR4][R16.64] ;  /* 0x00000004100ac981 */ /* 0x000ea2000c2e1b00 */
[----:B-----5:R-:W-:Y:S01]  /*0200*/  HFMA2.MMA R15, -RZ, RZ, 1.625, 0 ;  /* 0x3e800000ff0f7435 */ /* 0x020fe200000001ff */
[----:B---3--:R-:W-:Y:S01]  /*0210*/  FADD R2, R2, 9.9999997473787516356e-06 ;  /* 0x3727c5ac02027421 */ /* 0x008fe20000000000 */
[----:B------:R-:W-:-:S03]  /*0220*/  FADD R12, R3, 9.9999997473787516356e-06 ;  /* 0x3727c5ac030c7421 */ /* 0x000fc60000000000 */
[----:B------:R0:W1:Y:S08]  /*0230*/  MUFU.SQRT R13, R2 ;  /* 0x00000002000d7308 */ /* 0x0000700000002000 */
[----:B------:R-:W3:Y:S01]  /*0240*/  MUFU.SQRT R14, R12 ;  /* 0x0000000c000e7308 */ /* 0x000ee20000002000 */
[----:B0-----:R-:W0:Y:S01]  /*0250*/  LDC.64 R2, c[0x0][0x238] ;  /* 0x00008e00ff027b82 */ /* 0x001e220000000a00 */
[----:B-1----:R-:W-:-:S02]  /*0260*/  FSETP.GT.AND P0, PT, R13, 8.50705917302346158658e+37, PT ;  /* 0x7e8000000d00780b */ /* 0x002fc40003f04000 */
[----:B------:R-:W-:Y:S02]  /*0270*/  FSETP.GEU.AND P2, PT, R13, 1.175494350822287508e-38, PT ;  /* 0x008000000d00780b */ /* 0x000fe40003f4e000 */
[C---:B---3--:R-:W-:Y:S02]  /*0280*/  FSETP.GT.AND P1, PT, R14.reuse, 8.50705917302346158658e+37, PT ;  /* 0x7e8000000e00780b */ /* 0x048fe40003f24000 */
[----:B------:R-:W-:-:S07]  /*0290*/  FSETP.GEU.AND P3, PT, R14, 1.175494350822287508e-38, PT ;  /* 0x008000000e00780b */ /* 0x000fce0003f6e000 */
[----:B------:R-:W-:-:S04]  /*02a0*/  @P0 FMUL R13, R13, 0.25 ;  /* 0x3e8000000d0d0820 */ /* 0x000fc80000400000 */
[----:B------:R-:W-:Y:S01]  /*02b0*/  @!P2 FMUL R13, R13, 16777216 ;  /* 0x4b8000000d0da820 */ /* 0x000fe20000400000 */
[----:B------:R-:W-:-:S04]  /*02c0*/  @P1 FMUL R14, R14, 0.25 ;  /* 0x3e8000000e0e1820 */ /* 0x000fc80000400000 */
[----:B------:R-:W-:Y:S01]  /*02d0*/  @!P3 FMUL R14, R14, 16777216 ;  /* 0x4b8000000e0eb820 */ /* 0x000fe20000400000 */
[----:B------:R-:W1:Y:S01]  /*02e0*/  MUFU.RCP R13, R13 ;  /* 0x0000000d000d7308 */ /* 0x000e620000001000 */
[----:B------:R-:W-:-:S07]  /*02f0*/  FSEL R12, R15, 1, P0 ;  /* 0x3f8000000f0c7808 */ /* 0x000fce0000000000 */
[----:B------:R-:W3:Y:S01]  /*0300*/  MUFU.RCP R14, R14 ;  /* 0x0000000e000e7308 */ /* 0x000ee20000001000 */
[----:B------:R-:W-:Y:S01]  /*0310*/  FSEL R15, R15, 1, P1 ;  /* 0x3f8000000f0f7808 */ /* 0x000fe20000800000 */
[----:B------:R-:W-:Y:S01]  /*0320*/  @!P2 FMUL R12, R12, 16777216 ;  /* 0x4b8000000c0ca820 */ /* 0x000fe20000400000 */
[----:B----4-:R-:W-:-:S03]  /*0330*/  FADD R4, -R6, R4 ;  /* 0x0000000406047221 */ /* 0x010fc60000000100 */
[----:B------:R-:W-:Y:S01]  /*0340*/  @!P3 FMUL R15, R15, 16777216 ;  /* 0x4b8000000f0fb820 */ /* 0x000fe20000400000 */
[----:B------:R-:W-:Y:S01]  /*0350*/  FADD R5, -R7, R5 ;  /* 0x0000000507057221 */ /* 0x000fe20000000100 */
[----:B-1----:R-:W-:Y:S02]  /*0360*/  FMUL R13, R13, R12 ;  /* 0x0000000c0d0d7220 */ /* 0x002fe40000400000 */
[----:B---3--:R-:W-:Y:S02]  /*0370*/  FMUL R6, R14, R15 ;  /* 0x0000000f0e067220 */ /* 0x008fe40000400000 */
[----:B------:R-:W-:Y:S02]  /*0380*/  FMUL R13, R4, R13 ;  /* 0x0000000d040d7220 */ /* 0x000fe40000400000 */
[----:B------:R-:W-:Y:S01]  /*0390*/  FMUL R6, R5, R6 ;  /* 0x0000000605067220 */ /* 0x000fe20000400000 */
[----:B0-----:R-:W-:-:S04]  /*03a0*/  IMAD.WIDE R2, R0, 0x4, R2 ;  /* 0x0000000400027825 */ /* 0x001fc800078e0202 */
[----:B--2---:R-:W-:Y:S01]  /*03b0*/  FFMA R8, R13, R10, R8 ;  /* 0x0000000a0d087223 */ /* 0x004fe20000000008 */
[----:B------:R-:W-:Y:S01]  /*03c0*/  FFMA R9, R6, R11, R9 ;  /* 0x0000000b06097223 */ /* 0x000fe20000000009 */
[----:B------:R-:W-:Y:S06]  /*03d0*/  @P4 EXIT ;  /* 0x000000000000494d */ /* 0x000fec0003800000 */
[----:B------:R-:W-:Y:S01]  /*03e0*/  STG.E.64 desc[UR4][R2.64], R8 ;  /* 0x0000000802007986 */ /* 0x000fe2000c101b04 */
[----:B------:R-:W-:Y:S05]  /*03f0*/  EXIT ;  /* 0x000000000000794d */ /* 0x000fea0003800000 */
.L_x_0:
[----:B------:R-:W-:-:S00]  /*0400*/  BRA `(.L_x_0) ;  /* 0xfffffffc00fc7947 */ /* 0x000fc0000383ffff */
[----:B------:R-:W-:-:S00]  /*0410*/  NOP ;  /* 0x0000000000007918 */ /* 0x000fc00000000000 */
        /* <DEDUP_REMOVED lines=14> */
.L_x_1:


//--------------------- .nv.global.init           --------------------------
	.section	.nv.global.init,"aw",@progbits
.nv.global.init:
	.type		_$_str,@object
	.size		_$_str,(_$_str_$_2 - _$_str)
_$_str:
        /*0000*/ 	.byte	0x5f, 0x5f, 0x43, 0x55, 0x44, 0x41, 0x5f, 0x46, 0x54, 0x5a, 0x00
	.type		_$_str_$_2,@object
	.size		_$_str_$_2,(.L_1 - _$_str_$_2)
_$_str_$_2:
        /*000b*/ 	.byte	0x5f, 0x5f, 0x43, 0x55, 0x44, 0x41, 0x5f, 0x50, 0x52, 0x45, 0x43, 0x5f, 0x53, 0x51, 0x52, 0x54
        /*001b*/ 	.byte	0x00
.L_1:


//--------------------- .nv.constant0.triton_poi_fused__native_batch_norm_legit_no_training_25 --------------------------
	.section	.nv.constant0.triton_poi_fused__native_batch_norm_legit_no_training_25,"a",@progbits
	.sectionflags	@""
	.align	4
.nv.constant0.triton_poi_fused__native_batch_norm_legit_no_training_25:
	.zero		580
